//
// Generated by NVIDIA NVVM Compiler
//
// Compiler Build ID: CL-36424714
// Cuda compilation tools, release 13.0, V13.0.88
// Based on NVVM 20.0.0
//

.version 9.0
.target sm_100
.address_size 64

	// .globl	_Z3dotPfS_i
// _ZZ3dotPfS_iE5cache has been demoted

.visible .entry _Z3dotPfS_i(
	.param .u64 .ptr .align 1 _Z3dotPfS_i_param_0,
	.param .u64 .ptr .align 1 _Z3dotPfS_i_param_1,
	.param .u32 _Z3dotPfS_i_param_2
)
{
	.reg .pred 	%p<7>;
	.reg .b32 	%r<19>;
	.reg .b32 	%f<13>;
	.reg .b64 	%rd<9>;
	// demoted variable
	.shared .align 4 .b8 _ZZ3dotPfS_iE5cache[1024];
	ld.param.u64 	%rd2, [_Z3dotPfS_i_param_0];
	ld.param.u64 	%rd3, [_Z3dotPfS_i_param_1];
	ld.param.u32 	%r11, [_Z3dotPfS_i_param_2];
	mov.u32 	%r1, %tid.x;
	mov.u32 	%r2, %ctaid.x;
	mov.u32 	%r18, %ntid.x;
	mad.lo.s32 	%r17, %r2, %r18, %r1;
	setp.ge.s32 	%p1, %r17, %r11;
	mov.f32 	%f12, 0f00000000;
	@%p1 bra 	$L__BB0_3;
	mov.u32 	%r12, %nctaid.x;
	mul.lo.s32 	%r5, %r18, %r12;
	cvta.to.global.u64 	%rd1, %rd2;
	mov.f32 	%f12, 0f00000000;
$L__BB0_2:
	mul.wide.s32 	%rd4, %r17, 4;
	add.s64 	%rd5, %rd1, %rd4;
	ld.global.f32 	%f6, [%rd5];
	add.f32 	%f12, %f12, %f6;
	add.s32 	%r17, %r17, %r5;
	setp.lt.s32 	%p2, %r17, %r11;
	@%p2 bra 	$L__BB0_2;
$L__BB0_3:
	shl.b32 	%r13, %r1, 2;
	mov.u32 	%r14, _ZZ3dotPfS_iE5cache;
	add.s32 	%r8, %r14, %r13;
	st.shared.f32 	[%r8], %f12;
	bar.sync 	0;
	setp.lt.u32 	%p3, %r18, 2;
	@%p3 bra 	$L__BB0_7;
$L__BB0_4:
	shr.u32 	%r10, %r18, 1;
	setp.ge.u32 	%p4, %r1, %r10;
	@%p4 bra 	$L__BB0_6;
	shl.b32 	%r15, %r10, 2;
	add.s32 	%r16, %r8, %r15;
	ld.shared.f32 	%f7, [%r16];
	ld.shared.f32 	%f8, [%r8];
	add.f32 	%f9, %f7, %f8;
	st.shared.f32 	[%r8], %f9;
$L__BB0_6:
	bar.sync 	0;
	setp.gt.u32 	%p5, %r18, 3;
	mov.u32 	%r18, %r10;
	@%p5 bra 	$L__BB0_4;
$L__BB0_7:
	setp.ne.s32 	%p6, %r1, 0;
	@%p6 bra 	$L__BB0_9;
	ld.shared.f32 	%f10, [_ZZ3dotPfS_iE5cache];
	cvta.to.global.u64 	%rd6, %rd3;
	mul.wide.u32 	%rd7, %r2, 4;
	add.s64 	%rd8, %rd6, %rd7;
	st.global.f32 	[%rd8], %f10;
$L__BB0_9:
	ret;

}


// ===== COMPILED SASS (sm_100) =====

	.target	sm_100

	.elftype	@"ET_EXEC"


//--------------------- .note.nv.tkinfo           --------------------------
	.section	.note.nv.tkinfo,"",@"SHT_NOTE"
	.sectionflags	@"SHF_NOTE_NV_TKINFO"
	.tkinfo
        /*0018*/ 	.word	0x00000002
        /*0030*/ 	.string	""
        /*0030*/ 	.string	"ptxas"
        /*0030*/ 	.string	"Cuda compilation tools, release 13.0, V13.0.88"
        /*0030*/ 	.string	"Build cuda_13.0.r13.0/compiler.36424714_0"
        /*0030*/ 	.string	"-arch sm_100 -m 64 "



//--------------------- .note.nv.cuinfo           --------------------------
	.section	.note.nv.cuinfo,"",@"SHT_NOTE"
	.sectionflags	@"SHF_NOTE_NV_CUINFO"
        /*0018*/ 	.short	0x0002
        /*001a*/ 	.short	0x0064
        /*001c*/ 	.short	0x0082
	.zero		2


//--------------------- .nv.info                  --------------------------
	.section	.nv.info,"",@"SHT_CUDA_INFO"
	.align	4


	//----- nvinfo : EIATTR_REGCOUNT
	.align		4
        /*0000*/ 	.byte	0x04, 0x2f
        /*0002*/ 	.short	(.L_1 - .L_0)
	.align		4
.L_0:
        /*0004*/ 	.word	index@(_Z3dotPfS_i)
        /*0008*/ 	.word	0x0000000e


	//----- nvinfo : EIATTR_FRAME_SIZE
	.align		4
.L_1:
        /*000c*/ 	.byte	0x04, 0x11
        /*000e*/ 	.short	(.L_3 - .L_2)
	.align		4
.L_2:
        /*0010*/ 	.word	index@(_Z3dotPfS_i)
        /*0014*/ 	.word	0x00000000


	//----- nvinfo : EIATTR_MIN_STACK_SIZE
	.align		4
.L_3:
        /*0018*/ 	.byte	0x04, 0x12
        /*001a*/ 	.short	(.L_5 - .L_4)
	.align		4
.L_4:
        /*001c*/ 	.word	index@(_Z3dotPfS_i)
        /*0020*/ 	.word	0x00000000
.L_5:


//--------------------- .nv.compat                --------------------------
	.section	.nv.compat,"",@"SHT_CUDA_COMPAT_INFO"
	.align	4
        /*0000*/ 	.byte	0x02, 0x09, 0x00, 0x00, 0x02, 0x02, 0x01, 0x00, 0x02, 0x05, 0x05, 0x00, 0x03, 0x07, 0x01, 0x01
        /*0010*/ 	.byte	0x02, 0x03, 0x00, 0x00, 0x02, 0x06, 0x01, 0x00, 0x04, 0x0b, 0x08, 0x00, 0x09, 0x00, 0x00, 0x00
        /*0020*/ 	.byte	0x00, 0x00, 0x00, 0x00


//--------------------- .nv.info._Z3dotPfS_i      --------------------------
	.section	.nv.info._Z3dotPfS_i,"",@"SHT_CUDA_INFO"
	.sectionflags	@""
	.align	4


	//----- nvinfo : EIATTR_CUDA_API_VERSION
	.align		4
        /*0000*/ 	.byte	0x04, 0x37
        /*0002*/ 	.short	(.L_7 - .L_6)
.L_6:
        /*0004*/ 	.word	0x00000082


	//----- nvinfo : EIATTR_KPARAM_INFO
	.align		4
.L_7:
        /*0008*/ 	.byte	0x04, 0x17
        /*000a*/ 	.short	(.L_9 - .L_8)
.L_8:
        /*000c*/ 	.word	0x00000000
        /*0010*/ 	.short	0x0002
        /*0012*/ 	.short	0x0010
        /*0014*/ 	.byte	0x00, 0xf0, 0x11, 0x00


	//----- nvinfo : EIATTR_KPARAM_INFO
	.align		4
.L_9:
        /*0018*/ 	.byte	0x04, 0x17
        /*001a*/ 	.short	(.L_11 - .L_10)
.L_10:
        /*001c*/ 	.word	0x00000000
        /*0020*/ 	.short	0x0001
        /*0022*/ 	.short	0x0008
        /*0024*/ 	.byte	0x00, 0xf5, 0x21, 0x00


	//----- nvinfo : EIATTR_KPARAM_INFO
	.align		4
.L_11:
        /*0028*/ 	.byte	0x04, 0x17
        /*002a*/ 	.short	(.L_13 - .L_12)
.L_12:
        /*002c*/ 	.word	0x00000000
        /*0030*/ 	.short	0x0000
        /*0032*/ 	.short	0x0000
        /*0034*/ 	.byte	0x00, 0xf5, 0x21, 0x00


	//----- nvinfo : EIATTR_SPARSE_MMA_MASK
	.align		4
.L_13:
        /*0038*/ 	.byte	0x03, 0x50
        /*003a*/ 	.short	0x0000


	//----- nvinfo : EIATTR_MAXREG_COUNT
	.align		4
        /*003c*/ 	.byte	0x03, 0x1b
        /*003e*/ 	.short	0x00ff


	//----- nvinfo : EIATTR_NUM_BARRIERS
	.align		4
        /*0040*/ 	.byte	0x02, 0x4c
        /*0042*/ 	.byte	0x01
	.zero		1


	//----- nvinfo : EIATTR_MERCURY_ISA_VERSION
	.align		4
        /*0044*/ 	.byte	0x03, 0x5f
        /*0046*/ 	.short	0x0101


	//----- nvinfo : EIATTR_VRC_CTA_INIT_COUNT
	.align		4
        /*0048*/ 	.byte	0x02, 0x4a
	.zero		1
	.zero		1


	//----- nvinfo : EIATTR_EXIT_INSTR_OFFSETS
	.align		4
        /*004c*/ 	.byte	0x04, 0x1c
        /*004e*/ 	.short	(.L_15 - .L_14)


	//   ....[0]....
.L_14:
        /*0050*/ 	.word	0x000002b0


	//   ....[1]....
        /*0054*/ 	.word	0x00000330


	//----- nvinfo : EIATTR_CRS_STACK_SIZE
	.align		4
.L_15:
        /*0058*/ 	.byte	0x04, 0x1e
        /*005a*/ 	.short	(.L_17 - .L_16)
.L_16:
        /*005c*/ 	.word	0x00000000


	//----- nvinfo : EIATTR_CBANK_PARAM_SIZE
	.align		4
.L_17:
        /*0060*/ 	.byte	0x03, 0x19
        /*0062*/ 	.short	0x0014


	//----- nvinfo : EIATTR_PARAM_CBANK
	.align		4
        /*0064*/ 	.byte	0x04, 0x0a
        /*0066*/ 	.short	(.L_19 - .L_18)
	.align		4
.L_18:
        /*0068*/ 	.word	index@(.nv.constant0._Z3dotPfS_i)
        /*006c*/ 	.short	0x0380
        /*006e*/ 	.short	0x0014


	//----- nvinfo : EIATTR_SW_WAR
	.align		4
.L_19:
        /*0070*/ 	.byte	0x04, 0x36
        /*0072*/ 	.short	(.L_21 - .L_20)
.L_20:
        /*0074*/ 	.word	0x00000008
.L_21:


//--------------------- .nv.callgraph             --------------------------
	.section	.nv.callgraph,"",@"SHT_CUDA_CALLGRAPH"
	.align	4
	.sectionentsize	8
	.align		4
        /*0000*/ 	.word	0x00000000
	.align		4
        /*0004*/ 	.word	0xffffffff
	.align		4
        /*0008*/ 	.word	0x00000000
	.align		4
        /*000c*/ 	.word	0xfffffffe
	.align		4
        /*0010*/ 	.word	0x00000000
	.align		4
        /*0014*/ 	.word	0xfffffffd
	.align		4
        /*0018*/ 	.word	0x00000000
	.align		4
        /*001c*/ 	.word	0xfffffffc


//--------------------- .text._Z3dotPfS_i         --------------------------
	.section	.text._Z3dotPfS_i,"ax",@progbits
	.align	128
        .global         _Z3dotPfS_i
        .type           _Z3dotPfS_i,@function
        .size           _Z3dotPfS_i,(.L_x_6 - _Z3dotPfS_i)
        .other          _Z3dotPfS_i,@"STO_CUDA_ENTRY STV_DEFAULT"
_Z3dotPfS_i:
.text._Z3dotPfS_i:
[----:B------:R-:W-:Y:S01]  /*0000*/  LDC R1, c[0x0][0x37c] ;  /* 0x0000df00ff017b82 */ /* 0x000fe20000000800 */
[----:B------:R-:W0:Y:S01]  /*0010*/  S2R R8, SR_TID.X ;  /* 0x0000000000087919 */ /* 0x000e220000002100 */
[----:B------:R-:W1:Y:S01]  /*0020*/  LDCU UR4, c[0x0][0x360] ;  /* 0x00006c00ff0477ac */ /* 0x000e620008000800 */
[----:B------:R-:W-:Y:S01]  /*0030*/  BSSY.RECONVERGENT B0, `(.L_x_0) ;  /* 0x0000013000007945 */ /* 0x000fe20003800200 */
[----:B------:R-:W-:Y:S01]  /*0040*/  IMAD.MOV.U32 R7, RZ, RZ, RZ ;  /* 0x000000ffff077224 */ /* 0x000fe200078e00ff */
[----:B------:R-:W0:Y:S01]  /*0050*/  S2R R9, SR_CTAID.X ;  /* 0x0000000000097919 */ /* 0x000e220000002500 */
[----:B------:R-:W2:Y:S01]  /*0060*/  LDCU UR5, c[0x0][0x390] ;  /* 0x00007200ff0577ac */ /* 0x000ea20008000800 */
[----:B------:R-:W3:Y:S01]  /*0070*/  LDCU.64 UR6, c[0x0][0x358] ;  /* 0x00006b00ff0677ac */ /* 0x000ee20008000a00 */
[----:B-1----:R-:W-:Y:S02]  /*0080*/  IMAD.U32 R6, RZ, RZ, UR4 ;  /* 0x00000004ff067e24 */ /* 0x002fe4000f8e00ff */
[----:B0-----:R-:W-:-:S05]  /*0090*/  IMAD R0, R9, UR4, R8 ;  /* 0x0000000409007c24 */ /* 0x001fca000f8e0208 */
[----:B--2---:R-:W-:-:S13]  /*00a0*/  ISETP.GE.AND P0, PT, R0, UR5, PT ;  /* 0x0000000500007c0c */ /* 0x004fda000bf06270 */
[----:B---3--:R-:W-:Y:S05]  /*00b0*/  @P0 BRA `(.L_x_1) ;  /* 0x0000000000280947 */ /* 0x008fea0003800000 */
[----:B------:R-:W0:Y:S01]  /*00c0*/  LDC.64 R4, c[0x0][0x380] ;  /* 0x0000e000ff047b82 */ /* 0x000e220000000a00 */
[----:B------:R-:W1:Y:S01]  /*00d0*/  LDCU UR4, c[0x0][0x370] ;  /* 0x00006e00ff0477ac */ /* 0x000e620008000800 */
[----:B------:R-:W-:Y:S02]  /*00e0*/  HFMA2 R7, -RZ, RZ, 0, 0 ;  /* 0x00000000ff077431 */ /* 0x000fe400000001ff */
[----:B-1----:R-:W-:-:S07]  /*00f0*/  IMAD R11, R6, UR4, RZ ;  /* 0x00000004060b7c24 */ /* 0x002fce000f8e02ff */
.L_x_2:
[----:B0-----:R-:W-:-:S06]  /*0100*/  IMAD.WIDE R2, R0, 0x4, R4 ;  /* 0x0000000400027825 */ /* 0x001fcc00078e0204 */
[----:B------:R-:W2:Y:S01]  /*0110*/  LDG.E R2, desc[UR6][R2.64] ;  /* 0x0000000602027981 */ /* 0x000ea2000c1e1900 */
[----:B------:R-:W-:-:S05]  /*0120*/  IMAD.IADD R0, R11, 0x1, R0 ;  /* 0x000000010b007824 */ /* 0x000fca00078e0200 */
[----:B------:R-:W-:Y:S01]  /*0130*/  ISETP.GE.AND P0, PT, R0, UR5, PT ;  /* 0x0000000500007c0c */ /* 0x000fe2000bf06270 */
[----:B--2---:R-:W-:-:S12]  /*0140*/  FADD R7, R2, R7 ;  /* 0x0000000702077221 */ /* 0x004fd80000000000 */
[----:B------:R-:W-:Y:S05]  /*0150*/  @!P0 BRA `(.L_x_2) ;  /* 0xfffffffc00e88947 */ /* 0x000fea000383ffff */
.L_x_1:
[----:B------:R-:W-:Y:S05]  /*0160*/  BSYNC.RECONVERGENT B0 ;  /* 0x0000000000007941 */ /* 0x000fea0003800200 */
.L_x_0:
[----:B------:R-:W0:Y:S01]  /*0170*/  S2UR UR5, SR_CgaCtaId ;  /* 0x00000000000579c3 */ /* 0x000e220000008800 */
[----:B------:R-:W-:Y:S01]  /*0180*/  UMOV UR4, 0x400 ;  /* 0x0000040000047882 */ /* 0x000fe20000000000 */
[----:B------:R-:W-:Y:S02]  /*0190*/  ISETP.GE.U32.AND P1, PT, R6, 0x2, PT ;  /* 0x000000020600780c */ /* 0x000fe40003f26070 */
[----:B------:R-:W-:Y:S01]  /*01a0*/  ISETP.NE.AND P0, PT, R8, RZ, PT ;  /* 0x000000ff0800720c */ /* 0x000fe20003f05270 */
[----:B0-----:R-:W-:-:S06]  /*01b0*/  ULEA UR4, UR5, UR4, 0x18 ;  /* 0x0000000405047291 */ /* 0x001fcc000f8ec0ff */
[----:B------:R-:W-:-:S05]  /*01c0*/  LEA R0, R8, UR4, 0x2 ;  /* 0x0000000408007c11 */ /* 0x000fca000f8e10ff */
[----:B------:R0:W-:Y:S01]  /*01d0*/  STS [R0], R7 ;  /* 0x0000000700007388 */ /* 0x0001e20000000800 */
[----:B------:R-:W-:Y:S06]  /*01e0*/  BAR.SYNC.DEFER_BLOCKING 0x0 ;  /* 0x0000000000007b1d */ /* 0x000fec0000010000 */
[----:B------:R-:W-:Y:S05]  /*01f0*/  @!P1 BRA `(.L_x_3) ;  /* 0x00000000002c9947 */ /* 0x000fea0003800000 */
.L_x_4:
[----:B------:R-:W-:-:S04]  /*0200*/  SHF.R.U32.HI R5, RZ, 0x1, R6 ;  /* 0x00000001ff057819 */ /* 0x000fc80000011606 */
[----:B------:R-:W-:-:S13]  /*0210*/  ISETP.GE.U32.AND P1, PT, R8, R5, PT ;  /* 0x000000050800720c */ /* 0x000fda0003f26070 */
[----:B------:R-:W-:Y:S01]  /*0220*/  @!P1 LEA R2, R5, R0, 0x2 ;  /* 0x0000000005029211 */ /* 0x000fe200078e10ff */
[----:B------:R-:W-:Y:S05]  /*0230*/  @!P1 LDS R3, [R0] ;  /* 0x0000000000039984 */ /* 0x000fea0000000800 */
[----:B------:R-:W1:Y:S02]  /*0240*/  @!P1 LDS R2, [R2] ;  /* 0x0000000002029984 */ /* 0x000e640000000800 */
[----:B-1----:R-:W-:-:S05]  /*0250*/  @!P1 FADD R3, R2, R3 ;  /* 0x0000000302039221 */ /* 0x002fca0000000000 */
[----:B------:R1:W-:Y:S01]  /*0260*/  @!P1 STS [R0], R3 ;  /* 0x0000000300009388 */ /* 0x0003e20000000800 */
[----:B------:R-:W-:Y:S01]  /*0270*/  BAR.SYNC.DEFER_BLOCKING 0x0 ;  /* 0x0000000000007b1d */ /* 0x000fe20000010000 */
[----:B------:R-:W-:Y:S01]  /*0280*/  ISETP.GT.U32.AND P1, PT, R6, 0x3, PT ;  /* 0x000000030600780c */ /* 0x000fe20003f24070 */
[----:B------:R-:W-:-:S12]  /*0290*/  IMAD.MOV.U32 R6, RZ, RZ, R5 ;  /* 0x000000ffff067224 */ /* 0x000fd800078e0005 */
[----:B-1----:R-:W-:Y:S05]  /*02a0*/  @P1 BRA `(.L_x_4) ;  /* 0xfffffffc00d41947 */ /* 0x002fea000383ffff */
.L_x_3:
[----:B------:R-:W-:Y:S05]  /*02b0*/  @P0 EXIT ;  /* 0x000000000000094d */ /* 0x000fea0003800000 */
[----:B------:R-:W1:Y:S01]  /*02c0*/  S2UR UR5, SR_CgaCtaId ;  /* 0x00000000000579c3 */ /* 0x000e620000008800 */
[----:B------:R-:W-:-:S07]  /*02d0*/  UMOV UR4, 0x400 ;  /* 0x0000040000047882 */ /* 0x000fce0000000000 */
[----:B------:R-:W2:Y:S01]  /*02e0*/  LDC.64 R2, c[0x0][0x388] ;  /* 0x0000e200ff027b82 */ /* 0x000ea20000000a00 */
[----:B-1----:R-:W-:Y:S01]  /*02f0*/  ULEA UR4, UR5, UR4, 0x18 ;  /* 0x0000000405047291 */ /* 0x002fe2000f8ec0ff */
[----:B--2---:R-:W-:-:S08]  /*0300*/  IMAD.WIDE.U32 R2, R9, 0x4, R2 ;  /* 0x0000000409027825 */ /* 0x004fd000078e0002 */
[----:B------:R-:W1:Y:S04]  /*0310*/  LDS R5, [UR4] ;  /* 0x00000004ff057984 */ /* 0x000e680008000800 */
[----:B-1----:R-:W-:Y:S01]  /*0320*/  STG.E desc[UR6][R2.64], R5 ;  /* 0x0000000502007986 */ /* 0x002fe2000c101906 */
[----:B------:R-:W-:Y:S05]  /*0330*/  EXIT ;  /* 0x000000000000794d */ /* 0x000fea0003800000 */
.L_x_5:
[----:B------:R-:W-:-:S00]  /*0340*/  BRA `(.L_x_5) ;  /* 0xfffffffc00fc7947 */ /* 0x000fc0000383ffff */
[----:B------:R-:W-:-:S00]  /*0350*/  NOP ;  /* 0x0000000000007918 */ /* 0x000fc00000000000 */
        /* <DEDUP_REMOVED lines=10> */
.L_x_6:


//--------------------- .nv.shared._Z3dotPfS_i    --------------------------
	.section	.nv.shared._Z3dotPfS_i,"aw",@nobits
	.sectionflags	@""
	.align	4
.nv.shared._Z3dotPfS_i:
	.zero		2048


//--------------------- .nv.shared.reserved.0     --------------------------
	.section	.nv.shared.reserved.0,"aw",@nobits
	.weak		__nv_reservedSMEM_offset_0_alias
	.size		__nv_reservedSMEM_offset_0_alias, 0, 64
	.other		__nv_reservedSMEM_offset_0_alias,@"STO_CUDA_RESERVED_SHARED STV_DEFAULT"
__nv_reservedSMEM_offset_0_alias:
	.zero		0
	.zero		64


//--------------------- .nv.constant0._Z3dotPfS_i --------------------------
	.section	.nv.constant0._Z3dotPfS_i,"a",@progbits
	.sectionflags	@""
	.align	4
.nv.constant0._Z3dotPfS_i:
	.zero		916


//--------------------- SYMBOLS --------------------------

	.type		.nv.reservedSmem.offset0,@object
	.size		.nv.reservedSmem.offset0,0x4
	.type		.nv.reservedSmem.cap,@object
	.size		.nv.reservedSmem.cap,0x4
